//
// Generated by NVIDIA NVVM Compiler
//
// Compiler Build ID: CL-36424714
// Cuda compilation tools, release 13.0, V13.0.88
// Based on NVVM 20.0.0
//

.version 9.0
.target sm_100
.address_size 64

	// .globl	_Z21strided_copy_8_kernelPKfPfi

.visible .entry _Z21strided_copy_8_kernelPKfPfi(
	.param .u64 .ptr .align 1 _Z21strided_copy_8_kernelPKfPfi_param_0,
	.param .u64 .ptr .align 1 _Z21strided_copy_8_kernelPKfPfi_param_1,
	.param .u32 _Z21strided_copy_8_kernelPKfPfi_param_2
)
{
	.reg .pred 	%p<2>;
	.reg .b32 	%r<7>;
	.reg .b32 	%f<2>;
	.reg .b64 	%rd<8>;

	ld.param.u64 	%rd1, [_Z21strided_copy_8_kernelPKfPfi_param_0];
	ld.param.u64 	%rd2, [_Z21strided_copy_8_kernelPKfPfi_param_1];
	ld.param.u32 	%r2, [_Z21strided_copy_8_kernelPKfPfi_param_2];
	mov.u32 	%r3, %ctaid.x;
	mov.u32 	%r4, %ntid.x;
	mov.u32 	%r5, %tid.x;
	mad.lo.s32 	%r6, %r3, %r4, %r5;
	shl.b32 	%r1, %r6, 3;
	setp.ge.s32 	%p1, %r1, %r2;
	@%p1 bra 	$L__BB0_2;
	cvta.to.global.u64 	%rd3, %rd1;
	cvta.to.global.u64 	%rd4, %rd2;
	mul.wide.s32 	%rd5, %r1, 4;
	add.s64 	%rd6, %rd3, %rd5;
	ld.global.nc.f32 	%f1, [%rd6];
	add.s64 	%rd7, %rd4, %rd5;
	st.global.f32 	[%rd7], %f1;
$L__BB0_2:
	ret;

}


// ===== COMPILED SASS (sm_100) =====

	.target	sm_100

	.elftype	@"ET_EXEC"


//--------------------- .note.nv.tkinfo           --------------------------
	.section	.note.nv.tkinfo,"",@"SHT_NOTE"
	.sectionflags	@"SHF_NOTE_NV_TKINFO"
	.tkinfo
        /*0018*/ 	.word	0x00000002
        /*0030*/ 	.string	""
        /*0030*/ 	.string	"ptxas"
        /*0030*/ 	.string	"Cuda compilation tools, release 13.0, V13.0.88"
        /*0030*/ 	.string	"Build cuda_13.0.r13.0/compiler.36424714_0"
        /*0030*/ 	.string	"-arch sm_100 -m 64 "



//--------------------- .note.nv.cuinfo           --------------------------
	.section	.note.nv.cuinfo,"",@"SHT_NOTE"
	.sectionflags	@"SHF_NOTE_NV_CUINFO"
        /*0018*/ 	.short	0x0002
        /*001a*/ 	.short	0x0064
        /*001c*/ 	.short	0x0082
	.zero		2


//--------------------- .nv.info                  --------------------------
	.section	.nv.info,"",@"SHT_CUDA_INFO"
	.align	4


	//----- nvinfo : EIATTR_REGCOUNT
	.align		4
        /*0000*/ 	.byte	0x04, 0x2f
        /*0002*/ 	.short	(.L_1 - .L_0)
	.align		4
.L_0:
        /*0004*/ 	.word	index@(_Z21strided_copy_8_kernelPKfPfi)
        /*0008*/ 	.word	0x0000000a


	//----- nvinfo : EIATTR_FRAME_SIZE
	.align		4
.L_1:
        /*000c*/ 	.byte	0x04, 0x11
        /*000e*/ 	.short	(.L_3 - .L_2)
	.align		4
.L_2:
        /*0010*/ 	.word	index@(_Z21strided_copy_8_kernelPKfPfi)
        /*0014*/ 	.word	0x00000000


	//----- nvinfo : EIATTR_MIN_STACK_SIZE
	.align		4
.L_3:
        /*0018*/ 	.byte	0x04, 0x12
        /*001a*/ 	.short	(.L_5 - .L_4)
	.align		4
.L_4:
        /*001c*/ 	.word	index@(_Z21strided_copy_8_kernelPKfPfi)
        /*0020*/ 	.word	0x00000000
.L_5:


//--------------------- .nv.compat                --------------------------
	.section	.nv.compat,"",@"SHT_CUDA_COMPAT_INFO"
	.align	4
        /*0000*/ 	.byte	0x02, 0x09, 0x00, 0x00, 0x02, 0x02, 0x01, 0x00, 0x02, 0x05, 0x05, 0x00, 0x03, 0x07, 0x01, 0x01
        /*0010*/ 	.byte	0x02, 0x03, 0x00, 0x00, 0x02, 0x06, 0x01, 0x00, 0x04, 0x0b, 0x08, 0x00, 0x09, 0x00, 0x00, 0x00
        /*0020*/ 	.byte	0x00, 0x00, 0x00, 0x00


//--------------------- .nv.info._Z21strided_copy_8_kernelPKfPfi --------------------------
	.section	.nv.info._Z21strided_copy_8_kernelPKfPfi,"",@"SHT_CUDA_INFO"
	.sectionflags	@""
	.align	4


	//----- nvinfo : EIATTR_CUDA_API_VERSION
	.align		4
        /*0000*/ 	.byte	0x04, 0x37
        /*0002*/ 	.short	(.L_7 - .L_6)
.L_6:
        /*0004*/ 	.word	0x00000082


	//----- nvinfo : EIATTR_KPARAM_INFO
	.align		4
.L_7:
        /*0008*/ 	.byte	0x04, 0x17
        /*000a*/ 	.short	(.L_9 - .L_8)
.L_8:
        /*000c*/ 	.word	0x00000000
        /*0010*/ 	.short	0x0002
        /*0012*/ 	.short	0x0010
        /*0014*/ 	.byte	0x00, 0xf0, 0x11, 0x00


	//----- nvinfo : EIATTR_KPARAM_INFO
	.align		4
.L_9:
        /*0018*/ 	.byte	0x04, 0x17
        /*001a*/ 	.short	(.L_11 - .L_10)
.L_10:
        /*001c*/ 	.word	0x00000000
        /*0020*/ 	.short	0x0001
        /*0022*/ 	.short	0x0008
        /*0024*/ 	.byte	0x00, 0xf5, 0x21, 0x00


	//----- nvinfo : EIATTR_KPARAM_INFO
	.align		4
.L_11:
        /*0028*/ 	.byte	0x04, 0x17
        /*002a*/ 	.short	(.L_13 - .L_12)
.L_12:
        /*002c*/ 	.word	0x00000000
        /*0030*/ 	.short	0x0000
        /*0032*/ 	.short	0x0000
        /*0034*/ 	.byte	0x00, 0xf5, 0x21, 0x00


	//----- nvinfo : EIATTR_SPARSE_MMA_MASK
	.align		4
.L_13:
        /*0038*/ 	.byte	0x03, 0x50
        /*003a*/ 	.short	0x0000


	//----- nvinfo : EIATTR_MAXREG_COUNT
	.align		4
        /*003c*/ 	.byte	0x03, 0x1b
        /*003e*/ 	.short	0x00ff


	//----- nvinfo : EIATTR_MERCURY_ISA_VERSION
	.align		4
        /*0040*/ 	.byte	0x03, 0x5f
        /*0042*/ 	.short	0x0101


	//----- nvinfo : EIATTR_VRC_CTA_INIT_COUNT
	.align		4
        /*0044*/ 	.byte	0x02, 0x4a
	.zero		1
	.zero		1


	//----- nvinfo : EIATTR_EXIT_INSTR_OFFSETS
	.align		4
        /*0048*/ 	.byte	0x04, 0x1c
        /*004a*/ 	.short	(.L_15 - .L_14)


	//   ....[0]....
.L_14:
        /*004c*/ 	.word	0x00000080


	//   ....[1]....
        /*0050*/ 	.word	0x00000100


	//----- nvinfo : EIATTR_CBANK_PARAM_SIZE
	.align		4
.L_15:
        /*0054*/ 	.byte	0x03, 0x19
        /*0056*/ 	.short	0x0014


	//----- nvinfo : EIATTR_PARAM_CBANK
	.align		4
        /*0058*/ 	.byte	0x04, 0x0a
        /*005a*/ 	.short	(.L_17 - .L_16)
	.align		4
.L_16:
        /*005c*/ 	.word	index@(.nv.constant0._Z21strided_copy_8_kernelPKfPfi)
        /*0060*/ 	.short	0x0380
        /*0062*/ 	.short	0x0014


	//----- nvinfo : EIATTR_SW_WAR
	.align		4
.L_17:
        /*0064*/ 	.byte	0x04, 0x36
        /*0066*/ 	.short	(.L_19 - .L_18)
.L_18:
        /*0068*/ 	.word	0x00000008
.L_19:


//--------------------- .nv.callgraph             --------------------------
	.section	.nv.callgraph,"",@"SHT_CUDA_CALLGRAPH"
	.align	4
	.sectionentsize	8
	.align		4
        /*0000*/ 	.word	0x00000000
	.align		4
        /*0004*/ 	.word	0xffffffff
	.align		4
        /*0008*/ 	.word	0x00000000
	.align		4
        /*000c*/ 	.word	0xfffffffe
	.align		4
        /*0010*/ 	.word	0x00000000
	.align		4
        /*0014*/ 	.word	0xfffffffd
	.align		4
        /*0018*/ 	.word	0x00000000
	.align		4
        /*001c*/ 	.word	0xfffffffc


//--------------------- .text._Z21strided_copy_8_kernelPKfPfi --------------------------
	.section	.text._Z21strided_copy_8_kernelPKfPfi,"ax",@progbits
	.align	128
        .global         _Z21strided_copy_8_kernelPKfPfi
        .type           _Z21strided_copy_8_kernelPKfPfi,@function
        .size           _Z21strided_copy_8_kernelPKfPfi,(.L_x_1 - _Z21strided_copy_8_kernelPKfPfi)
        .other          _Z21strided_copy_8_kernelPKfPfi,@"STO_CUDA_ENTRY STV_DEFAULT"
_Z21strided_copy_8_kernelPKfPfi:
.text._Z21strided_copy_8_kernelPKfPfi:
[----:B------:R-:W-:Y:S01]  /*0000*/  LDC R1, c[0x0][0x37c] ;  /* 0x0000df00ff017b82 */ /* 0x000fe20000000800 */
[----:B------:R-:W0:Y:S07]  /*0010*/  S2R R3, SR_TID.X ;  /* 0x0000000000037919 */ /* 0x000e2e0000002100 */
[----:B------:R-:W0:Y:S01]  /*0020*/  S2UR UR4, SR_CTAID.X ;  /* 0x00000000000479c3 */ /* 0x000e220000002500 */
[----:B------:R-:W1:Y:S07]  /*0030*/  LDCU UR5, c[0x0][0x390] ;  /* 0x00007200ff0577ac */ /* 0x000e6e0008000800 */
[----:B------:R-:W0:Y:S02]  /*0040*/  LDC R0, c[0x0][0x360] ;  /* 0x0000d800ff007b82 */ /* 0x000e240000000800 */
[----:B0-----:R-:W-:-:S05]  /*0050*/  IMAD R0, R0, UR4, R3 ;  /* 0x0000000400007c24 */ /* 0x001fca000f8e0203 */
[----:B------:R-:W-:-:S04]  /*0060*/  SHF.L.U32 R7, R0, 0x3, RZ ;  /* 0x0000000300077819 */ /* 0x000fc800000006ff */
[----:B-1----:R-:W-:-:S13]  /*0070*/  ISETP.GE.AND P0, PT, R7, UR5, PT ;  /* 0x0000000507007c0c */ /* 0x002fda000bf06270 */
[----:B------:R-:W-:Y:S05]  /*0080*/  @P0 EXIT ;  /* 0x000000000000094d */ /* 0x000fea0003800000 */
[----:B------:R-:W0:Y:S01]  /*0090*/  LDC.64 R2, c[0x0][0x380] ;  /* 0x0000e000ff027b82 */ /* 0x000e220000000a00 */
[----:B------:R-:W1:Y:S07]  /*00a0*/  LDCU.64 UR4, c[0x0][0x358] ;  /* 0x00006b00ff0477ac */ /* 0x000e6e0008000a00 */
[----:B------:R-:W2:Y:S01]  /*00b0*/  LDC.64 R4, c[0x0][0x388] ;  /* 0x0000e200ff047b82 */ /* 0x000ea20000000a00 */
[----:B0-----:R-:W-:-:S06]  /*00c0*/  IMAD.WIDE R2, R7, 0x4, R2 ;  /* 0x0000000407027825 */ /* 0x001fcc00078e0202 */
[----:B-1----:R-:W3:Y:S01]  /*00d0*/  LDG.E.CONSTANT R3, desc[UR4][R2.64] ;  /* 0x0000000402037981 */ /* 0x002ee2000c1e9900 */
[----:B--2---:R-:W-:-:S05]  /*00e0*/  IMAD.WIDE R4, R7, 0x4, R4 ;  /* 0x0000000407047825 */ /* 0x004fca00078e0204 */
[----:B---3--:R-:W-:Y:S01]  /*00f0*/  STG.E desc[UR4][R4.64], R3 ;  /* 0x0000000304007986 */ /* 0x008fe2000c101904 */
[----:B------:R-:W-:Y:S05]  /*0100*/  EXIT ;  /* 0x000000000000794d */ /* 0x000fea0003800000 */
.L_x_0:
[----:B------:R-:W-:-:S00]  /*0110*/  BRA `(.L_x_0) ;  /* 0xfffffffc00fc7947 */ /* 0x000fc0000383ffff */
[----:B------:R-:W-:-:S00]  /*0120*/  NOP ;  /* 0x0000000000007918 */ /* 0x000fc00000000000 */
        /* <DEDUP_REMOVED lines=13> */
.L_x_1:


//--------------------- .nv.shared.reserved.0     --------------------------
	.section	.nv.shared.reserved.0,"aw",@nobits
	.weak		__nv_reservedSMEM_offset_0_alias
	.size		__nv_reservedSMEM_offset_0_alias, 0, 64
	.other		__nv_reservedSMEM_offset_0_alias,@"STO_CUDA_RESERVED_SHARED STV_DEFAULT"
__nv_reservedSMEM_offset_0_alias:
	.zero		0
	.zero		64


//--------------------- .nv.constant0._Z21strided_copy_8_kernelPKfPfi --------------------------
	.section	.nv.constant0._Z21strided_copy_8_kernelPKfPfi,"a",@progbits
	.sectionflags	@""
	.align	4
.nv.constant0._Z21strided_copy_8_kernelPKfPfi:
	.zero		916


//--------------------- SYMBOLS --------------------------

	.type		.nv.reservedSmem.offset0,@object
	.size		.nv.reservedSmem.offset0,0x4
